//
// Generated by NVIDIA NVVM Compiler
//
// Compiler Build ID: CL-36424714
// Cuda compilation tools, release 13.0, V13.0.88
// Based on NVVM 20.0.0
//

.version 9.0
.target sm_100
.address_size 64

	// .globl	_Z13warmup_kernelv

.visible .entry _Z13warmup_kernelv()
{


	ret;

}
	// .globl	_Z3addPmS_S_i
.visible .entry _Z3addPmS_S_i(
	.param .u64 .ptr .align 1 _Z3addPmS_S_i_param_0,
	.param .u64 .ptr .align 1 _Z3addPmS_S_i_param_1,
	.param .u64 .ptr .align 1 _Z3addPmS_S_i_param_2,
	.param .u32 _Z3addPmS_S_i_param_3
)
{
	.reg .pred 	%p<3>;
	.reg .b32 	%r<11>;
	.reg .b64 	%rd<14>;

	ld.param.u64 	%rd4, [_Z3addPmS_S_i_param_0];
	ld.param.u64 	%rd5, [_Z3addPmS_S_i_param_1];
	ld.param.u64 	%rd6, [_Z3addPmS_S_i_param_2];
	ld.param.u32 	%r6, [_Z3addPmS_S_i_param_3];
	mov.u32 	%r7, %tid.x;
	mov.u32 	%r8, %ctaid.x;
	mov.u32 	%r1, %ntid.x;
	mad.lo.s32 	%r10, %r8, %r1, %r7;
	setp.ge.s32 	%p1, %r10, %r6;
	@%p1 bra 	$L__BB1_3;
	mov.u32 	%r9, %nctaid.x;
	mul.lo.s32 	%r3, %r1, %r9;
	cvta.to.global.u64 	%rd1, %rd4;
	cvta.to.global.u64 	%rd2, %rd5;
	cvta.to.global.u64 	%rd3, %rd6;
$L__BB1_2:
	mul.wide.s32 	%rd7, %r10, 8;
	add.s64 	%rd8, %rd1, %rd7;
	ld.global.u64 	%rd9, [%rd8];
	add.s64 	%rd10, %rd2, %rd7;
	ld.global.u64 	%rd11, [%rd10];
	add.s64 	%rd12, %rd11, %rd9;
	add.s64 	%rd13, %rd3, %rd7;
	st.global.u64 	[%rd13], %rd12;
	add.s32 	%r10, %r10, %r3;
	setp.lt.s32 	%p2, %r10, %r6;
	@%p2 bra 	$L__BB1_2;
$L__BB1_3:
	ret;

}


// ===== COMPILED SASS (sm_100) =====

	.target	sm_100

	.elftype	@"ET_EXEC"


//--------------------- .note.nv.tkinfo           --------------------------
	.section	.note.nv.tkinfo,"",@"SHT_NOTE"
	.sectionflags	@"SHF_NOTE_NV_TKINFO"
	.tkinfo
        /*0018*/ 	.word	0x00000002
        /*0030*/ 	.string	""
        /*0030*/ 	.string	"ptxas"
        /*0030*/ 	.string	"Cuda compilation tools, release 13.0, V13.0.88"
        /*0030*/ 	.string	"Build cuda_13.0.r13.0/compiler.36424714_0"
        /*0030*/ 	.string	"-arch sm_100 -m 64 "



//--------------------- .note.nv.cuinfo           --------------------------
	.section	.note.nv.cuinfo,"",@"SHT_NOTE"
	.sectionflags	@"SHF_NOTE_NV_CUINFO"
        /*0018*/ 	.short	0x0002
        /*001a*/ 	.short	0x0064
        /*001c*/ 	.short	0x0082
	.zero		2


//--------------------- .nv.info                  --------------------------
	.section	.nv.info,"",@"SHT_CUDA_INFO"
	.align	4


	//----- nvinfo : EIATTR_REGCOUNT
	.align		4
        /*0000*/ 	.byte	0x04, 0x2f
        /*0002*/ 	.short	(.L_1 - .L_0)
	.align		4
.L_0:
        /*0004*/ 	.word	index@(_Z13warmup_kernelv)
        /*0008*/ 	.word	0x00000004


	//----- nvinfo : EIATTR_FRAME_SIZE
	.align		4
.L_1:
        /*000c*/ 	.byte	0x04, 0x11
        /*000e*/ 	.short	(.L_3 - .L_2)
	.align		4
.L_2:
        /*0010*/ 	.word	index@(_Z13warmup_kernelv)
        /*0014*/ 	.word	0x00000000


	//----- nvinfo : EIATTR_REGCOUNT
	.align		4
.L_3:
        /*0018*/ 	.byte	0x04, 0x2f
        /*001a*/ 	.short	(.L_5 - .L_4)
	.align		4
.L_4:
        /*001c*/ 	.word	index@(_Z3addPmS_S_i)
        /*0020*/ 	.word	0x00000014


	//----- nvinfo : EIATTR_FRAME_SIZE
	.align		4
.L_5:
        /*0024*/ 	.byte	0x04, 0x11
        /*0026*/ 	.short	(.L_7 - .L_6)
	.align		4
.L_6:
        /*0028*/ 	.word	index@(_Z3addPmS_S_i)
        /*002c*/ 	.word	0x00000000


	//----- nvinfo : EIATTR_MIN_STACK_SIZE
	.align		4
.L_7:
        /*0030*/ 	.byte	0x04, 0x12
        /*0032*/ 	.short	(.L_9 - .L_8)
	.align		4
.L_8:
        /*0034*/ 	.word	index@(_Z3addPmS_S_i)
        /*0038*/ 	.word	0x00000000


	//----- nvinfo : EIATTR_MIN_STACK_SIZE
	.align		4
.L_9:
        /*003c*/ 	.byte	0x04, 0x12
        /*003e*/ 	.short	(.L_11 - .L_10)
	.align		4
.L_10:
        /*0040*/ 	.word	index@(_Z13warmup_kernelv)
        /*0044*/ 	.word	0x00000000
.L_11:


//--------------------- .nv.compat                --------------------------
	.section	.nv.compat,"",@"SHT_CUDA_COMPAT_INFO"
	.align	4
        /*0000*/ 	.byte	0x02, 0x09, 0x00, 0x00, 0x02, 0x02, 0x01, 0x00, 0x02, 0x05, 0x05, 0x00, 0x03, 0x07, 0x01, 0x01
        /*0010*/ 	.byte	0x02, 0x03, 0x00, 0x00, 0x02, 0x06, 0x01, 0x00, 0x04, 0x0b, 0x08, 0x00, 0x09, 0x00, 0x00, 0x00
        /*0020*/ 	.byte	0x00, 0x00, 0x00, 0x00


//--------------------- .nv.info._Z3addPmS_S_i    --------------------------
	.section	.nv.info._Z3addPmS_S_i,"",@"SHT_CUDA_INFO"
	.sectionflags	@""
	.align	4


	//----- nvinfo : EIATTR_CUDA_API_VERSION
	.align		4
        /*0000*/ 	.byte	0x04, 0x37
        /*0002*/ 	.short	(.L_13 - .L_12)
.L_12:
        /*0004*/ 	.word	0x00000082


	//----- nvinfo : EIATTR_KPARAM_INFO
	.align		4
.L_13:
        /*0008*/ 	.byte	0x04, 0x17
        /*000a*/ 	.short	(.L_15 - .L_14)
.L_14:
        /*000c*/ 	.word	0x00000000
        /*0010*/ 	.short	0x0003
        /*0012*/ 	.short	0x0018
        /*0014*/ 	.byte	0x00, 0xf0, 0x11, 0x00


	//----- nvinfo : EIATTR_KPARAM_INFO
	.align		4
.L_15:
        /*0018*/ 	.byte	0x04, 0x17
        /*001a*/ 	.short	(.L_17 - .L_16)
.L_16:
        /*001c*/ 	.word	0x00000000
        /*0020*/ 	.short	0x0002
        /*0022*/ 	.short	0x0010
        /*0024*/ 	.byte	0x00, 0xf5, 0x21, 0x00


	//----- nvinfo : EIATTR_KPARAM_INFO
	.align		4
.L_17:
        /*0028*/ 	.byte	0x04, 0x17
        /*002a*/ 	.short	(.L_19 - .L_18)
.L_18:
        /*002c*/ 	.word	0x00000000
        /*0030*/ 	.short	0x0001
        /*0032*/ 	.short	0x0008
        /*0034*/ 	.byte	0x00, 0xf5, 0x21, 0x00


	//----- nvinfo : EIATTR_KPARAM_INFO
	.align		4
.L_19:
        /*0038*/ 	.byte	0x04, 0x17
        /*003a*/ 	.short	(.L_21 - .L_20)
.L_20:
        /*003c*/ 	.word	0x00000000
        /*0040*/ 	.short	0x0000
        /*0042*/ 	.short	0x0000
        /*0044*/ 	.byte	0x00, 0xf5, 0x21, 0x00


	//----- nvinfo : EIATTR_SPARSE_MMA_MASK
	.align		4
.L_21:
        /*0048*/ 	.byte	0x03, 0x50
        /*004a*/ 	.short	0x0000


	//----- nvinfo : EIATTR_MAXREG_COUNT
	.align		4
        /*004c*/ 	.byte	0x03, 0x1b
        /*004e*/ 	.short	0x00ff


	//----- nvinfo : EIATTR_MERCURY_ISA_VERSION
	.align		4
        /*0050*/ 	.byte	0x03, 0x5f
        /*0052*/ 	.short	0x0101


	//----- nvinfo : EIATTR_VRC_CTA_INIT_COUNT
	.align		4
        /*0054*/ 	.byte	0x02, 0x4a
	.zero		1
	.zero		1


	//----- nvinfo : EIATTR_EXIT_INSTR_OFFSETS
	.align		4
        /*0058*/ 	.byte	0x04, 0x1c
        /*005a*/ 	.short	(.L_23 - .L_22)


	//   ....[0]....
.L_22:
        /*005c*/ 	.word	0x00000070


	//   ....[1]....
        /*0060*/ 	.word	0x00000190


	//----- nvinfo : EIATTR_CRS_STACK_SIZE
	.align		4
.L_23:
        /*0064*/ 	.byte	0x04, 0x1e
        /*0066*/ 	.short	(.L_25 - .L_24)
.L_24:
        /*0068*/ 	.word	0x00000000


	//----- nvinfo : EIATTR_CBANK_PARAM_SIZE
	.align		4
.L_25:
        /*006c*/ 	.byte	0x03, 0x19
        /*006e*/ 	.short	0x001c


	//----- nvinfo : EIATTR_PARAM_CBANK
	.align		4
        /*0070*/ 	.byte	0x04, 0x0a
        /*0072*/ 	.short	(.L_27 - .L_26)
	.align		4
.L_26:
        /*0074*/ 	.word	index@(.nv.constant0._Z3addPmS_S_i)
        /*0078*/ 	.short	0x0380
        /*007a*/ 	.short	0x001c


	//----- nvinfo : EIATTR_SW_WAR
	.align		4
.L_27:
        /*007c*/ 	.byte	0x04, 0x36
        /*007e*/ 	.short	(.L_29 - .L_28)
.L_28:
        /*0080*/ 	.word	0x00000008
.L_29:


//--------------------- .nv.info._Z13warmup_kernelv --------------------------
	.section	.nv.info._Z13warmup_kernelv,"",@"SHT_CUDA_INFO"
	.sectionflags	@""
	.align	4


	//----- nvinfo : EIATTR_CUDA_API_VERSION
	.align		4
        /*0000*/ 	.byte	0x04, 0x37
        /*0002*/ 	.short	(.L_31 - .L_30)
.L_30:
        /*0004*/ 	.word	0x00000082


	//----- nvinfo : EIATTR_SPARSE_MMA_MASK
	.align		4
.L_31:
        /*0008*/ 	.byte	0x03, 0x50
        /*000a*/ 	.short	0x0000


	//----- nvinfo : EIATTR_MAXREG_COUNT
	.align		4
        /*000c*/ 	.byte	0x03, 0x1b
        /*000e*/ 	.short	0x00ff


	//----- nvinfo : EIATTR_MERCURY_ISA_VERSION
	.align		4
        /*0010*/ 	.byte	0x03, 0x5f
        /*0012*/ 	.short	0x0101


	//----- nvinfo : EIATTR_VRC_CTA_INIT_COUNT
	.align		4
        /*0014*/ 	.byte	0x02, 0x4a
	.zero		1
	.zero		1


	//----- nvinfo : EIATTR_EXIT_INSTR_OFFSETS
	.align		4
        /*0018*/ 	.byte	0x04, 0x1c
        /*001a*/ 	.short	(.L_33 - .L_32)


	//   ....[0]....
.L_32:
        /*001c*/ 	.word	0x00000010


	//----- nvinfo : EIATTR_SW_WAR
	.align		4
.L_33:
        /*0020*/ 	.byte	0x04, 0x36
        /*0022*/ 	.short	(.L_35 - .L_34)
.L_34:
        /*0024*/ 	.word	0x00000008
.L_35:


//--------------------- .nv.callgraph             --------------------------
	.section	.nv.callgraph,"",@"SHT_CUDA_CALLGRAPH"
	.align	4
	.sectionentsize	8
	.align		4
        /*0000*/ 	.word	0x00000000
	.align		4
        /*0004*/ 	.word	0xffffffff
	.align		4
        /*0008*/ 	.word	0x00000000
	.align		4
        /*000c*/ 	.word	0xfffffffe
	.align		4
        /*0010*/ 	.word	0x00000000
	.align		4
        /*0014*/ 	.word	0xfffffffd
	.align		4
        /*0018*/ 	.word	0x00000000
	.align		4
        /*001c*/ 	.word	0xfffffffc


//--------------------- .text._Z3addPmS_S_i       --------------------------
	.section	.text._Z3addPmS_S_i,"ax",@progbits
	.align	128
        .global         _Z3addPmS_S_i
        .type           _Z3addPmS_S_i,@function
        .size           _Z3addPmS_S_i,(.L_x_3 - _Z3addPmS_S_i)
        .other          _Z3addPmS_S_i,@"STO_CUDA_ENTRY STV_DEFAULT"
_Z3addPmS_S_i:
.text._Z3addPmS_S_i:
[----:B------:R-:W-:Y:S01]  /*0000*/  LDC R1, c[0x0][0x37c] ;  /* 0x0000df00ff017b82 */ /* 0x000fe20000000800 */
[----:B------:R-:W0:Y:S07]  /*0010*/  S2R R0, SR_TID.X ;  /* 0x0000000000007919 */ /* 0x000e2e0000002100 */
[----:B------:R-:W0:Y:S01]  /*0020*/  S2UR UR4, SR_CTAID.X ;  /* 0x00000000000479c3 */ /* 0x000e220000002500 */
[----:B------:R-:W1:Y:S07]  /*0030*/  LDCU UR5, c[0x0][0x398] ;  /* 0x00007300ff0577ac */ /* 0x000e6e0008000800 */
[----:B------:R-:W0:Y:S02]  /*0040*/  LDC R17, c[0x0][0x360] ;  /* 0x0000d800ff117b82 */ /* 0x000e240000000800 */
[----:B0-----:R-:W-:-:S05]  /*0050*/  IMAD R0, R17, UR4, R0 ;  /* 0x0000000411007c24 */ /* 0x001fca000f8e0200 */
[----:B-1----:R-:W-:-:S13]  /*0060*/  ISETP.GE.AND P0, PT, R0, UR5, PT ;  /* 0x0000000500007c0c */ /* 0x002fda000bf06270 */
[----:B------:R-:W-:Y:S05]  /*0070*/  @P0 EXIT ;  /* 0x000000000000094d */ /* 0x000fea0003800000 */
[----:B------:R-:W0:Y:S01]  /*0080*/  LDC.64 R14, c[0x0][0x390] ;  /* 0x0000e400ff0e7b82 */ /* 0x000e220000000a00 */
[----:B------:R-:W1:Y:S01]  /*0090*/  LDCU UR4, c[0x0][0x370] ;  /* 0x00006e00ff0477ac */ /* 0x000e620008000800 */
[----:B------:R-:W2:Y:S06]  /*00a0*/  LDCU.64 UR6, c[0x0][0x358] ;  /* 0x00006b00ff0677ac */ /* 0x000eac0008000a00 */
[----:B------:R-:W3:Y:S08]  /*00b0*/  LDC.64 R10, c[0x0][0x380] ;  /* 0x0000e000ff0a7b82 */ /* 0x000ef00000000a00 */
[----:B------:R-:W4:Y:S01]  /*00c0*/  LDC.64 R12, c[0x0][0x388] ;  /* 0x0000e200ff0c7b82 */ /* 0x000f220000000a00 */
[----:B-1----:R-:W-:-:S07]  /*00d0*/  IMAD R17, R17, UR4, RZ ;  /* 0x0000000411117c24 */ /* 0x002fce000f8e02ff */
.L_x_0:
[----:B---3--:R-:W-:-:S04]  /*00e0*/  IMAD.WIDE R2, R0, 0x8, R10 ;  /* 0x0000000800027825 */ /* 0x008fc800078e020a */
[C---:B----4-:R-:W-:Y:S02]  /*00f0*/  IMAD.WIDE R4, R0.reuse, 0x8, R12 ;  /* 0x0000000800047825 */ /* 0x050fe400078e020c */
[----:B--2---:R-:W2:Y:S04]  /*0100*/  LDG.E.64 R2, desc[UR6][R2.64] ;  /* 0x0000000602027981 */ /* 0x004ea8000c1e1b00 */
[----:B------:R-:W2:Y:S01]  /*0110*/  LDG.E.64 R4, desc[UR6][R4.64] ;  /* 0x0000000604047981 */ /* 0x000ea2000c1e1b00 */
[----:B01----:R-:W-:Y:S01]  /*0120*/  IMAD.WIDE R6, R0, 0x8, R14 ;  /* 0x0000000800067825 */ /* 0x003fe200078e020e */
[----:B------:R-:W-:Y:S02]  /*0130*/  IADD3 R0, PT, PT, R17, R0, RZ ;  /* 0x0000000011007210 */ /* 0x000fe40007ffe0ff */
[----:B--2---:R-:W-:-:S04]  /*0140*/  IADD3 R8, P0, PT, R2, R4, RZ ;  /* 0x0000000402087210 */ /* 0x004fc80007f1e0ff */
[----:B------:R-:W-:Y:S02]  /*0150*/  IADD3.X R9, PT, PT, R3, R5, RZ, P0, !PT ;  /* 0x0000000503097210 */ /* 0x000fe400007fe4ff */
[----:B------:R-:W-:-:S03]  /*0160*/  ISETP.GE.AND P0, PT, R0, UR5, PT ;  /* 0x0000000500007c0c */ /* 0x000fc6000bf06270 */
[----:B------:R1:W-:Y:S10]  /*0170*/  STG.E.64 desc[UR6][R6.64], R8 ;  /* 0x0000000806007986 */ /* 0x0003f4000c101b06 */
[----:B------:R-:W-:Y:S05]  /*0180*/  @!P0 BRA `(.L_x_0) ;  /* 0xfffffffc00d48947 */ /* 0x000fea000383ffff */
[----:B------:R-:W-:Y:S05]  /*0190*/  EXIT ;  /* 0x000000000000794d */ /* 0x000fea0003800000 */
.L_x_1:
[----:B------:R-:W-:-:S00]  /*01a0*/  BRA `(.L_x_1) ;  /* 0xfffffffc00fc7947 */ /* 0x000fc0000383ffff */
[----:B------:R-:W-:-:S00]  /*01b0*/  NOP ;  /* 0x0000000000007918 */ /* 0x000fc00000000000 */
        /* <DEDUP_REMOVED lines=12> */
.L_x_3:


//--------------------- .text._Z13warmup_kernelv  --------------------------
	.section	.text._Z13warmup_kernelv,"ax",@progbits
	.align	128
        .global         _Z13warmup_kernelv
        .type           _Z13warmup_kernelv,@function
        .size           _Z13warmup_kernelv,(.L_x_4 - _Z13warmup_kernelv)
        .other          _Z13warmup_kernelv,@"STO_CUDA_ENTRY STV_DEFAULT"
_Z13warmup_kernelv:
.text._Z13warmup_kernelv:
[----:B------:R-:W-:Y:S01]  /*0000*/  LDC R1, c[0x0][0x37c] ;  /* 0x0000df00ff017b82 */ /* 0x000fe20000000800 */
[----:B------:R-:W-:Y:S05]  /*0010*/  EXIT ;  /* 0x000000000000794d */ /* 0x000fea0003800000 */
.L_x_2:
        /* <DEDUP_REMOVED lines=14> */
.L_x_4:


//--------------------- .nv.shared.reserved.0     --------------------------
	.section	.nv.shared.reserved.0,"aw",@nobits
	.weak		__nv_reservedSMEM_offset_0_alias
	.size		__nv_reservedSMEM_offset_0_alias, 0, 64
	.other		__nv_reservedSMEM_offset_0_alias,@"STO_CUDA_RESERVED_SHARED STV_DEFAULT"
__nv_reservedSMEM_offset_0_alias:
	.zero		0
	.zero		64


//--------------------- .nv.constant0._Z3addPmS_S_i --------------------------
	.section	.nv.constant0._Z3addPmS_S_i,"a",@progbits
	.sectionflags	@""
	.align	4
.nv.constant0._Z3addPmS_S_i:
	.zero		924


//--------------------- .nv.constant0._Z13warmup_kernelv --------------------------
	.section	.nv.constant0._Z13warmup_kernelv,"a",@progbits
	.sectionflags	@""
	.align	4
.nv.constant0._Z13warmup_kernelv:
	.zero		896


//--------------------- SYMBOLS --------------------------

	.type		.nv.reservedSmem.offset0,@object
	.size		.nv.reservedSmem.offset0,0x4
